//
// Generated by NVIDIA NVVM Compiler
//
// Compiler Build ID: CL-36424714
// Cuda compilation tools, release 13.0, V13.0.88
// Based on NVVM 20.0.0
//

.version 9.0
.target sm_100
.address_size 64

	// .globl	_Z5printv
.extern .func  (.param .b32 func_retval0) vprintf
(
	.param .b64 vprintf_param_0,
	.param .b64 vprintf_param_1
)
;
.global .align 1 .b8 $str[10] = {105, 116, 32, 119, 111, 114, 107, 115, 10};

.visible .entry _Z5printv()
{
	.reg .b32 	%r<3>;
	.reg .b64 	%rd<3>;

	mov.u64 	%rd1, $str;
	cvta.global.u64 	%rd2, %rd1;
	{ // callseq 0, 0
	.param .b64 param0;
	st.param.b64 	[param0], %rd2;
	.param .b64 param1;
	st.param.b64 	[param1], 0;
	.param .b32 retval0;
	call.uni (retval0), 
	vprintf, 
	(
	param0, 
	param1
	);
	ld.param.b32 	%r1, [retval0];
	} // callseq 0
	ret;

}


// ===== COMPILED SASS (sm_100) =====

	.target	sm_100

	.elftype	@"ET_EXEC"


//--------------------- .note.nv.tkinfo           --------------------------
	.section	.note.nv.tkinfo,"",@"SHT_NOTE"
	.sectionflags	@"SHF_NOTE_NV_TKINFO"
	.tkinfo
        /*0018*/ 	.word	0x00000002
        /*0030*/ 	.string	""
        /*0030*/ 	.string	"ptxas"
        /*0030*/ 	.string	"Cuda compilation tools, release 13.0, V13.0.88"
        /*0030*/ 	.string	"Build cuda_13.0.r13.0/compiler.36424714_0"
        /*0030*/ 	.string	"-arch sm_100 -m 64 "



//--------------------- .note.nv.cuinfo           --------------------------
	.section	.note.nv.cuinfo,"",@"SHT_NOTE"
	.sectionflags	@"SHF_NOTE_NV_CUINFO"
        /*0018*/ 	.short	0x0002
        /*001a*/ 	.short	0x0064
        /*001c*/ 	.short	0x0082
	.zero		2


//--------------------- .nv.info                  --------------------------
	.section	.nv.info,"",@"SHT_CUDA_INFO"
	.align	4


	//----- nvinfo : EIATTR_REGCOUNT
	.align		4
        /*0000*/ 	.byte	0x04, 0x2f
        /*0002*/ 	.short	(.L_2 - .L_1)
	.align		4
.L_1:
        /*0004*/ 	.word	index@(_Z5printv)
        /*0008*/ 	.word	0x00000018


	//----- nvinfo : EIATTR_FRAME_SIZE
	.align		4
.L_2:
        /*000c*/ 	.byte	0x04, 0x11
        /*000e*/ 	.short	(.L_4 - .L_3)
	.align		4
.L_3:
        /*0010*/ 	.word	index@(_Z5printv)
        /*0014*/ 	.word	0x00000000


	//----- nvinfo : EIATTR_MIN_STACK_SIZE
	.align		4
.L_4:
        /*0018*/ 	.byte	0x04, 0x12
        /*001a*/ 	.short	(.L_6 - .L_5)
	.align		4
.L_5:
        /*001c*/ 	.word	index@(_Z5printv)
        /*0020*/ 	.word	0x00000000
.L_6:


//--------------------- .nv.compat                --------------------------
	.section	.nv.compat,"",@"SHT_CUDA_COMPAT_INFO"
	.align	4
        /*0000*/ 	.byte	0x02, 0x09, 0x00, 0x00, 0x02, 0x02, 0x01, 0x00, 0x02, 0x05, 0x05, 0x00, 0x03, 0x07, 0x01, 0x01
        /*0010*/ 	.byte	0x02, 0x03, 0x00, 0x00, 0x02, 0x06, 0x01, 0x00, 0x04, 0x0b, 0x08, 0x00, 0x09, 0x00, 0x00, 0x00
        /*0020*/ 	.byte	0x00, 0x00, 0x00, 0x00


//--------------------- .nv.info._Z5printv        --------------------------
	.section	.nv.info._Z5printv,"",@"SHT_CUDA_INFO"
	.sectionflags	@""
	.align	4


	//----- nvinfo : EIATTR_CUDA_API_VERSION
	.align		4
        /*0000*/ 	.byte	0x04, 0x37
        /*0002*/ 	.short	(.L_8 - .L_7)
.L_7:
        /*0004*/ 	.word	0x00000082


	//----- nvinfo : EIATTR_SPARSE_MMA_MASK
	.align		4
.L_8:
        /*0008*/ 	.byte	0x03, 0x50
        /*000a*/ 	.short	0x0000


	//----- nvinfo : EIATTR_MAXREG_COUNT
	.align		4
        /*000c*/ 	.byte	0x03, 0x1b
        /*000e*/ 	.short	0x00ff


	//----- nvinfo : EIATTR_EXTERNS
	.align		4
        /*0010*/ 	.byte	0x04, 0x0f
        /*0012*/ 	.short	(.L_10 - .L_9)


	//   ....[0]....
	.align		4
.L_9:
        /*0014*/ 	.word	index@(vprintf)


	//----- nvinfo : EIATTR_MERCURY_ISA_VERSION
	.align		4
.L_10:
        /*0018*/ 	.byte	0x03, 0x5f
        /*001a*/ 	.short	0x0101


	//----- nvinfo : EIATTR_VRC_CTA_INIT_COUNT
	.align		4
        /*001c*/ 	.byte	0x02, 0x4a
	.zero		1
	.zero		1


	//----- nvinfo : EIATTR_SYSCALL_OFFSETS
	.align		4
        /*0020*/ 	.byte	0x04, 0x46
        /*0022*/ 	.short	(.L_12 - .L_11)


	//   ....[0]....
.L_11:
        /*0024*/ 	.word	0x00000080


	//----- nvinfo : EIATTR_EXIT_INSTR_OFFSETS
	.align		4
.L_12:
        /*0028*/ 	.byte	0x04, 0x1c
        /*002a*/ 	.short	(.L_14 - .L_13)


	//   ....[0]....
.L_13:
        /*002c*/ 	.word	0x00000090


	//----- nvinfo : EIATTR_SW_WAR
	.align		4
.L_14:
        /*0030*/ 	.byte	0x04, 0x36
        /*0032*/ 	.short	(.L_16 - .L_15)
.L_15:
        /*0034*/ 	.word	0x00000008
.L_16:


//--------------------- .nv.callgraph             --------------------------
	.section	.nv.callgraph,"",@"SHT_CUDA_CALLGRAPH"
	.align	4
	.sectionentsize	8
	.align		4
        /*0000*/ 	.word	0x00000000
	.align		4
        /*0004*/ 	.word	0xffffffff
	.align		4
        /*0008*/ 	.word	index@(_Z5printv)
	.align		4
        /*000c*/ 	.word	index@(vprintf)
	.align		4
        /*0010*/ 	.word	0x00000000
	.align		4
        /*0014*/ 	.word	0xfffffffe
	.align		4
        /*0018*/ 	.word	0x00000000
	.align		4
        /*001c*/ 	.word	0xfffffffd
	.align		4
        /*0020*/ 	.word	0x00000000
	.align		4
        /*0024*/ 	.word	0xfffffffc


//--------------------- .nv.constant4             --------------------------
	.section	.nv.constant4,"a",@progbits
	.align	8
	.align		8
.nv.constant4:
        /*0000*/ 	.dword	vprintf
	.align		8
        /*0008*/ 	.dword	$str


//--------------------- .text._Z5printv           --------------------------
	.section	.text._Z5printv,"ax",@progbits
	.align	128
        .global         _Z5printv
        .type           _Z5printv,@function
        .size           _Z5printv,(.L_x_2 - _Z5printv)
        .other          _Z5printv,@"STO_CUDA_ENTRY STV_DEFAULT"
_Z5printv:
.text._Z5printv:
[----:B------:R-:W0:Y:S01]  /*0000*/  LDC R1, c[0x0][0x37c] ;  /* 0x0000df00ff017b82 */ /* 0x000e220000000800 */
[----:B------:R-:W-:Y:S01]  /*0010*/  MOV R0, 0x0 ;  /* 0x0000000000007802 */ /* 0x000fe20000000f00 */
[----:B------:R-:W1:Y:S01]  /*0020*/  LDCU.64 UR4, c[0x4][0x8] ;  /* 0x01000100ff0477ac */ /* 0x000e620008000a00 */
[----:B------:R-:W-:-:S05]  /*0030*/  CS2R R6, SRZ ;  /* 0x0000000000067805 */ /* 0x000fca000001ff00 */
[----:B------:R2:W3:Y:S01]  /*0040*/  LDC.64 R2, c[0x4][R0] ;  /* 0x0100000000027b82 */ /* 0x0004e20000000a00 */
[----:B-1----:R-:W-:Y:S02]  /*0050*/  IMAD.U32 R4, RZ, RZ, UR4 ;  /* 0x00000004ff047e24 */ /* 0x002fe4000f8e00ff */
[----:B--2---:R-:W-:-:S07]  /*0060*/  IMAD.U32 R5, RZ, RZ, UR5 ;  /* 0x00000005ff057e24 */ /* 0x004fce000f8e00ff */
[----:B------:R-:W-:-:S07]  /*0070*/  LEPC R20, `(.L_x_0) ;  /* 0x000000001014794e */ /* 0x000fce0000000000 */
[----:B0--3--:R-:W-:Y:S05]  /*0080*/  CALL.ABS.NOINC R2 ;  /* 0x0000000002007343 */ /* 0x009fea0003c00000 */
.L_x_0:
[----:B------:R-:W-:Y:S05]  /*0090*/  EXIT ;  /* 0x000000000000794d */ /* 0x000fea0003800000 */
.L_x_1:
[----:B------:R-:W-:-:S00]  /*00a0*/  BRA `(.L_x_1) ;  /* 0xfffffffc00fc7947 */ /* 0x000fc0000383ffff */
[----:B------:R-:W-:-:S00]  /*00b0*/  NOP ;  /* 0x0000000000007918 */ /* 0x000fc00000000000 */
        /* <DEDUP_REMOVED lines=12> */
.L_x_2:


//--------------------- .nv.global.init           --------------------------
	.section	.nv.global.init,"aw",@progbits
.nv.global.init:
	.type		$str,@object
	.size		$str,(.L_0 - $str)
$str:
        /*0000*/ 	.byte	0x69, 0x74, 0x20, 0x77, 0x6f, 0x72, 0x6b, 0x73, 0x0a, 0x00
.L_0:


//--------------------- .nv.shared.reserved.0     --------------------------
	.section	.nv.shared.reserved.0,"aw",@nobits
	.weak		__nv_reservedSMEM_offset_0_alias
	.size		__nv_reservedSMEM_offset_0_alias, 0, 64
	.other		__nv_reservedSMEM_offset_0_alias,@"STO_CUDA_RESERVED_SHARED STV_DEFAULT"
__nv_reservedSMEM_offset_0_alias:
	.zero		0
	.zero		64


//--------------------- .nv.constant0._Z5printv   --------------------------
	.section	.nv.constant0._Z5printv,"a",@progbits
	.sectionflags	@""
	.align	4
.nv.constant0._Z5printv:
	.zero		896


//--------------------- SYMBOLS --------------------------

	.type		.nv.reservedSmem.offset0,@object
	.size		.nv.reservedSmem.offset0,0x4
	.type		vprintf,@function
